//
// Generated by NVIDIA NVVM Compiler
//
// Compiler Build ID: CL-36424714
// Cuda compilation tools, release 13.0, V13.0.88
// Based on NVVM 20.0.0
//

.version 9.0
.target sm_100
.address_size 64

	// .globl	_Z13sum_reductionPii
.func  (.param .b64 func_retval0) __internal_accurate_pow
(
	.param .b64 __internal_accurate_pow_param_0
)
;

.visible .entry _Z13sum_reductionPii(
	.param .u64 .ptr .align 1 _Z13sum_reductionPii_param_0,
	.param .u32 _Z13sum_reductionPii_param_1
)
{
	.reg .pred 	%p<11>;
	.reg .b32 	%r<27>;
	.reg .b64 	%rd<13>;
	.reg .b64 	%fd<22>;

	ld.param.u64 	%rd1, [_Z13sum_reductionPii_param_0];
	ld.param.u32 	%r3, [_Z13sum_reductionPii_param_1];
	mov.u32 	%r4, %tid.x;
	mov.u32 	%r5, %ntid.x;
	mov.u32 	%r6, %ctaid.x;
	mad.lo.s32 	%r1, %r5, %r6, %r4;
	mov.f64 	%fd1, 0d4000000000000000;
	{
	.reg .b32 %temp; 
	mov.b64 	{%temp, %r2}, %fd1;
	}
	mov.f64 	%fd2, 0d4026000000000000;
	{
	.reg .b32 %temp; 
	mov.b64 	{%temp, %r7}, %fd2;
	}
	and.b32  	%r9, %r7, 2146435072;
	setp.eq.s32 	%p1, %r9, 1075838976;
	{ // callseq 0, 0
	.param .b64 param0;
	st.param.f64 	[param0], 0d4026000000000000;
	.param .b64 retval0;
	call.uni (retval0), 
	__internal_accurate_pow, 
	(
	param0
	);
	ld.param.f64 	%fd3, [retval0];
	} // callseq 0
	setp.lt.s32 	%p2, %r2, 0;
	neg.f64 	%fd5, %fd3;
	selp.f64 	%fd6, %fd5, %fd3, %p1;
	selp.f64 	%fd7, %fd6, %fd3, %p2;
	cvt.rzi.s32.f64 	%r10, %fd7;
	setp.ge.s32 	%p3, %r1, %r10;
	@%p3 bra 	$L__BB0_3;
	setp.lt.s32 	%p4, %r2, 0;
	cvt.rn.f64.s32 	%fd8, %r3;
	{
	.reg .b32 %temp; 
	mov.b64 	{%temp, %r11}, %fd8;
	}
	shr.u32 	%r12, %r11, 20;
	and.b32  	%r13, %r12, 2047;
	add.s32 	%r14, %r13, -1012;
	mov.b64 	%rd2, %fd8;
	shl.b64 	%rd3, %rd2, %r14;
	setp.eq.s64 	%p5, %rd3, -9223372036854775808;
	{ // callseq 1, 0
	.param .b64 param0;
	st.param.f64 	[param0], %fd8;
	.param .b64 retval0;
	call.uni (retval0), 
	__internal_accurate_pow, 
	(
	param0
	);
	ld.param.f64 	%fd9, [retval0];
	} // callseq 1
	neg.f64 	%fd11, %fd9;
	selp.f64 	%fd12, %fd11, %fd9, %p5;
	selp.f64 	%fd13, %fd12, %fd9, %p4;
	setp.eq.s32 	%p6, %r3, 0;
	selp.f64 	%fd14, 0d3FF0000000000000, %fd13, %p6;
	cvt.rzi.s32.f64 	%r15, %fd14;
	rem.s32 	%r16, %r1, %r15;
	setp.ne.s32 	%p7, %r16, 0;
	@%p7 bra 	$L__BB0_3;
	cvta.to.global.u64 	%rd5, %rd1;
	setp.lt.s32 	%p8, %r2, 0;
	add.s32 	%r17, %r3, -1;
	cvt.rn.f64.s32 	%fd15, %r17;
	{
	.reg .b32 %temp; 
	mov.b64 	{%temp, %r18}, %fd15;
	}
	shr.u32 	%r19, %r18, 20;
	and.b32  	%r20, %r19, 2047;
	add.s32 	%r21, %r20, -1012;
	mov.b64 	%rd6, %fd15;
	shl.b64 	%rd7, %rd6, %r21;
	setp.eq.s64 	%p9, %rd7, -9223372036854775808;
	{ // callseq 2, 0
	.param .b64 param0;
	st.param.f64 	[param0], %fd15;
	.param .b64 retval0;
	call.uni (retval0), 
	__internal_accurate_pow, 
	(
	param0
	);
	ld.param.f64 	%fd16, [retval0];
	} // callseq 2
	neg.f64 	%fd18, %fd16;
	selp.f64 	%fd19, %fd18, %fd16, %p9;
	selp.f64 	%fd20, %fd19, %fd16, %p8;
	setp.eq.s32 	%p10, %r17, 0;
	selp.f64 	%fd21, 0d3FF0000000000000, %fd20, %p10;
	cvt.rzi.s32.f64 	%r22, %fd21;
	add.s32 	%r23, %r22, %r1;
	mul.wide.s32 	%rd9, %r23, 4;
	add.s64 	%rd10, %rd5, %rd9;
	ld.global.u32 	%r24, [%rd10];
	mul.wide.s32 	%rd11, %r1, 4;
	add.s64 	%rd12, %rd5, %rd11;
	ld.global.u32 	%r25, [%rd12];
	add.s32 	%r26, %r25, %r24;
	st.global.u32 	[%rd12], %r26;
$L__BB0_3:
	ret;

}
.func  (.param .b64 func_retval0) __internal_accurate_pow(
	.param .b64 __internal_accurate_pow_param_0
)
{
	.reg .pred 	%p<8>;
	.reg .b32 	%r<46>;
	.reg .b32 	%f<3>;
	.reg .b64 	%fd<109>;

	ld.param.f64 	%fd10, [__internal_accurate_pow_param_0];
	mov.f64 	%fd11, 0d4000000000000000;
	{
	.reg .b32 %temp; 
	mov.b64 	{%temp, %r8}, %fd11;
	}
	{
	.reg .b32 %temp; 
	mov.b64 	{%r9, %temp}, %fd11;
	}
	shr.u32 	%r10, %r8, 20;
	setp.lt.u32 	%p1, %r8, 1048576;
	mov.f64 	%fd12, 0d4360000000000000;
	{
	.reg .b32 %temp; 
	mov.b64 	{%temp, %r11}, %fd12;
	}
	{
	.reg .b32 %temp; 
	mov.b64 	{%r12, %temp}, %fd12;
	}
	shr.u32 	%r13, %r11, 20;
	add.s32 	%r14, %r13, -54;
	selp.b32 	%r15, %r12, %r9, %p1;
	selp.b32 	%r16, %r11, %r8, %p1;
	selp.b32 	%r1, %r14, %r10, %p1;
	add.s32 	%r45, %r1, -1023;
	and.b32  	%r17, %r16, -2146435073;
	or.b32  	%r18, %r17, 1072693248;
	mov.b64 	%fd107, {%r15, %r18};
	setp.lt.u32 	%p2, %r18, 1073127583;
	@%p2 bra 	$L__BB1_2;
	{
	.reg .b32 %temp; 
	mov.b64 	{%r19, %temp}, %fd107;
	}
	{
	.reg .b32 %temp; 
	mov.b64 	{%temp, %r20}, %fd107;
	}
	add.s32 	%r21, %r20, -1048576;
	mov.b64 	%fd107, {%r19, %r21};
	add.s32 	%r45, %r1, -1022;
$L__BB1_2:
	add.f64 	%fd13, %fd107, 0dBFF0000000000000;
	add.f64 	%fd14, %fd107, 0d3FF0000000000000;
	rcp.approx.ftz.f64 	%fd15, %fd14;
	neg.f64 	%fd16, %fd14;
	fma.rn.f64 	%fd17, %fd16, %fd15, 0d3FF0000000000000;
	fma.rn.f64 	%fd18, %fd17, %fd17, %fd17;
	fma.rn.f64 	%fd19, %fd18, %fd15, %fd15;
	mul.f64 	%fd20, %fd13, %fd19;
	fma.rn.f64 	%fd21, %fd13, %fd19, %fd20;
	mul.f64 	%fd22, %fd21, %fd21;
	fma.rn.f64 	%fd23, %fd22, 0d3EB0F5FF7D2CAFE2, 0d3ED0F5D241AD3B5A;
	fma.rn.f64 	%fd24, %fd23, %fd22, 0d3EF3B20A75488A3F;
	fma.rn.f64 	%fd25, %fd24, %fd22, 0d3F1745CDE4FAECD5;
	fma.rn.f64 	%fd26, %fd25, %fd22, 0d3F3C71C7258A578B;
	fma.rn.f64 	%fd27, %fd26, %fd22, 0d3F6249249242B910;
	fma.rn.f64 	%fd28, %fd27, %fd22, 0d3F89999999999DFB;
	sub.f64 	%fd29, %fd13, %fd21;
	add.f64 	%fd30, %fd29, %fd29;
	neg.f64 	%fd31, %fd21;
	fma.rn.f64 	%fd32, %fd31, %fd13, %fd30;
	mul.f64 	%fd33, %fd19, %fd32;
	fma.rn.f64 	%fd34, %fd22, %fd28, 0d3FB5555555555555;
	mov.f64 	%fd35, 0d3FB5555555555555;
	sub.f64 	%fd36, %fd35, %fd34;
	fma.rn.f64 	%fd37, %fd22, %fd28, %fd36;
	add.f64 	%fd38, %fd37, 0dBC46A4CB00B9E7B0;
	add.f64 	%fd39, %fd34, %fd38;
	sub.f64 	%fd40, %fd34, %fd39;
	add.f64 	%fd41, %fd38, %fd40;
	mul.rn.f64 	%fd42, %fd21, %fd21;
	neg.f64 	%fd43, %fd42;
	fma.rn.f64 	%fd44, %fd21, %fd21, %fd43;
	{
	.reg .b32 %temp; 
	mov.b64 	{%r22, %temp}, %fd33;
	}
	{
	.reg .b32 %temp; 
	mov.b64 	{%temp, %r23}, %fd33;
	}
	add.s32 	%r24, %r23, 1048576;
	mov.b64 	%fd45, {%r22, %r24};
	fma.rn.f64 	%fd46, %fd21, %fd45, %fd44;
	mul.rn.f64 	%fd47, %fd42, %fd21;
	neg.f64 	%fd48, %fd47;
	fma.rn.f64 	%fd49, %fd42, %fd21, %fd48;
	fma.rn.f64 	%fd50, %fd42, %fd33, %fd49;
	fma.rn.f64 	%fd51, %fd46, %fd21, %fd50;
	mul.rn.f64 	%fd52, %fd39, %fd47;
	neg.f64 	%fd53, %fd52;
	fma.rn.f64 	%fd54, %fd39, %fd47, %fd53;
	fma.rn.f64 	%fd55, %fd39, %fd51, %fd54;
	fma.rn.f64 	%fd56, %fd41, %fd47, %fd55;
	add.f64 	%fd57, %fd52, %fd56;
	sub.f64 	%fd58, %fd52, %fd57;
	add.f64 	%fd59, %fd56, %fd58;
	add.f64 	%fd60, %fd21, %fd57;
	sub.f64 	%fd61, %fd21, %fd60;
	add.f64 	%fd62, %fd57, %fd61;
	add.f64 	%fd63, %fd59, %fd62;
	add.f64 	%fd64, %fd33, %fd63;
	add.f64 	%fd65, %fd60, %fd64;
	sub.f64 	%fd66, %fd60, %fd65;
	add.f64 	%fd67, %fd64, %fd66;
	xor.b32  	%r25, %r45, -2147483648;
	mov.b32 	%r26, 1127219200;
	mov.b64 	%fd68, {%r25, %r26};
	mov.b32 	%r27, -2147483648;
	mov.b64 	%fd69, {%r27, %r26};
	sub.f64 	%fd70, %fd68, %fd69;
	fma.rn.f64 	%fd71, %fd70, 0d3FE62E42FEFA39EF, %fd65;
	fma.rn.f64 	%fd72, %fd70, 0dBFE62E42FEFA39EF, %fd71;
	sub.f64 	%fd73, %fd72, %fd65;
	sub.f64 	%fd74, %fd67, %fd73;
	fma.rn.f64 	%fd75, %fd70, 0d3C7ABC9E3B39803F, %fd74;
	add.f64 	%fd76, %fd71, %fd75;
	sub.f64 	%fd77, %fd71, %fd76;
	add.f64 	%fd78, %fd75, %fd77;
	{
	.reg .b32 %temp; 
	mov.b64 	{%temp, %r28}, %fd10;
	}
	{
	.reg .b32 %temp; 
	mov.b64 	{%r29, %temp}, %fd10;
	}
	shl.b32 	%r30, %r28, 1;
	setp.gt.u32 	%p3, %r30, -33554433;
	and.b32  	%r31, %r28, -15728641;
	selp.b32 	%r32, %r31, %r28, %p3;
	mov.b64 	%fd79, {%r29, %r32};
	mul.rn.f64 	%fd80, %fd76, %fd79;
	neg.f64 	%fd81, %fd80;
	fma.rn.f64 	%fd82, %fd76, %fd79, %fd81;
	fma.rn.f64 	%fd83, %fd78, %fd79, %fd82;
	add.f64 	%fd4, %fd80, %fd83;
	sub.f64 	%fd84, %fd80, %fd4;
	add.f64 	%fd5, %fd83, %fd84;
	fma.rn.f64 	%fd85, %fd4, 0d3FF71547652B82FE, 0d4338000000000000;
	{
	.reg .b32 %temp; 
	mov.b64 	{%r5, %temp}, %fd85;
	}
	mov.f64 	%fd86, 0dC338000000000000;
	add.rn.f64 	%fd87, %fd85, %fd86;
	fma.rn.f64 	%fd88, %fd87, 0dBFE62E42FEFA39EF, %fd4;
	fma.rn.f64 	%fd89, %fd87, 0dBC7ABC9E3B39803F, %fd88;
	fma.rn.f64 	%fd90, %fd89, 0d3E5ADE1569CE2BDF, 0d3E928AF3FCA213EA;
	fma.rn.f64 	%fd91, %fd90, %fd89, 0d3EC71DEE62401315;
	fma.rn.f64 	%fd92, %fd91, %fd89, 0d3EFA01997C89EB71;
	fma.rn.f64 	%fd93, %fd92, %fd89, 0d3F2A01A014761F65;
	fma.rn.f64 	%fd94, %fd93, %fd89, 0d3F56C16C1852B7AF;
	fma.rn.f64 	%fd95, %fd94, %fd89, 0d3F81111111122322;
	fma.rn.f64 	%fd96, %fd95, %fd89, 0d3FA55555555502A1;
	fma.rn.f64 	%fd97, %fd96, %fd89, 0d3FC5555555555511;
	fma.rn.f64 	%fd98, %fd97, %fd89, 0d3FE000000000000B;
	fma.rn.f64 	%fd99, %fd98, %fd89, 0d3FF0000000000000;
	fma.rn.f64 	%fd100, %fd99, %fd89, 0d3FF0000000000000;
	{
	.reg .b32 %temp; 
	mov.b64 	{%r6, %temp}, %fd100;
	}
	{
	.reg .b32 %temp; 
	mov.b64 	{%temp, %r7}, %fd100;
	}
	shl.b32 	%r33, %r5, 20;
	add.s32 	%r34, %r33, %r7;
	mov.b64 	%fd108, {%r6, %r34};
	{
	.reg .b32 %temp; 
	mov.b64 	{%temp, %r35}, %fd4;
	}
	mov.b32 	%f2, %r35;
	abs.f32 	%f1, %f2;
	setp.lt.f32 	%p4, %f1, 0f4086232B;
	@%p4 bra 	$L__BB1_5;
	setp.lt.f64 	%p5, %fd4, 0d0000000000000000;
	add.f64 	%fd101, %fd4, 0d7FF0000000000000;
	selp.f64 	%fd108, 0d0000000000000000, %fd101, %p5;
	setp.geu.f32 	%p6, %f1, 0f40874800;
	@%p6 bra 	$L__BB1_5;
	shr.u32 	%r36, %r5, 31;
	add.s32 	%r37, %r5, %r36;
	shr.s32 	%r38, %r37, 1;
	shl.b32 	%r39, %r38, 20;
	add.s32 	%r40, %r7, %r39;
	mov.b64 	%fd102, {%r6, %r40};
	sub.s32 	%r41, %r5, %r38;
	shl.b32 	%r42, %r41, 20;
	add.s32 	%r43, %r42, 1072693248;
	mov.b32 	%r44, 0;
	mov.b64 	%fd103, {%r44, %r43};
	mul.f64 	%fd108, %fd103, %fd102;
$L__BB1_5:
	abs.f64 	%fd104, %fd108;
	setp.eq.f64 	%p7, %fd104, 0d7FF0000000000000;
	fma.rn.f64 	%fd105, %fd108, %fd5, %fd108;
	selp.f64 	%fd106, %fd108, %fd105, %p7;
	st.param.f64 	[func_retval0], %fd106;
	ret;

}


// ===== COMPILED SASS (sm_100) =====

	.target	sm_100

	.elftype	@"ET_EXEC"


//--------------------- .note.nv.tkinfo           --------------------------
	.section	.note.nv.tkinfo,"",@"SHT_NOTE"
	.sectionflags	@"SHF_NOTE_NV_TKINFO"
	.tkinfo
        /*0018*/ 	.word	0x00000002
        /*0030*/ 	.string	""
        /*0030*/ 	.string	"ptxas"
        /*0030*/ 	.string	"Cuda compilation tools, release 13.0, V13.0.88"
        /*0030*/ 	.string	"Build cuda_13.0.r13.0/compiler.36424714_0"
        /*0030*/ 	.string	"-arch sm_100 -m 64 "



//--------------------- .note.nv.cuinfo           --------------------------
	.section	.note.nv.cuinfo,"",@"SHT_NOTE"
	.sectionflags	@"SHF_NOTE_NV_CUINFO"
        /*0018*/ 	.short	0x0002
        /*001a*/ 	.short	0x0064
        /*001c*/ 	.short	0x0082
	.zero		2


//--------------------- .nv.info                  --------------------------
	.section	.nv.info,"",@"SHT_CUDA_INFO"
	.align	4


	//----- nvinfo : EIATTR_REGCOUNT
	.align		4
        /*0000*/ 	.byte	0x04, 0x2f
        /*0002*/ 	.short	(.L_1 - .L_0)
	.align		4
.L_0:
        /*0004*/ 	.word	index@(_Z13sum_reductionPii)
        /*0008*/ 	.word	0x0000001c


	//----- nvinfo : EIATTR_FRAME_SIZE
	.align		4
.L_1:
        /*000c*/ 	.byte	0x04, 0x11
        /*000e*/ 	.short	(.L_3 - .L_2)
	.align		4
.L_2:
        /*0010*/ 	.word	index@($_Z13sum_reductionPii$__internal_accurate_pow)
        /*0014*/ 	.word	0x00000000


	//----- nvinfo : EIATTR_FRAME_SIZE
	.align		4
.L_3:
        /*0018*/ 	.byte	0x04, 0x11
        /*001a*/ 	.short	(.L_5 - .L_4)
	.align		4
.L_4:
        /*001c*/ 	.word	index@(_Z13sum_reductionPii)
        /*0020*/ 	.word	0x00000000


	//----- nvinfo : EIATTR_MIN_STACK_SIZE
	.align		4
.L_5:
        /*0024*/ 	.byte	0x04, 0x12
        /*0026*/ 	.short	(.L_7 - .L_6)
	.align		4
.L_6:
        /*0028*/ 	.word	index@(_Z13sum_reductionPii)
        /*002c*/ 	.word	0x00000000
.L_7:


//--------------------- .nv.compat                --------------------------
	.section	.nv.compat,"",@"SHT_CUDA_COMPAT_INFO"
	.align	4
        /*0000*/ 	.byte	0x02, 0x09, 0x00, 0x00, 0x02, 0x02, 0x01, 0x00, 0x02, 0x05, 0x05, 0x00, 0x03, 0x07, 0x01, 0x01
        /*0010*/ 	.byte	0x02, 0x03, 0x00, 0x00, 0x02, 0x06, 0x01, 0x00, 0x04, 0x0b, 0x08, 0x00, 0x01, 0x00, 0x00, 0x00
        /*0020*/ 	.byte	0x00, 0x00, 0x00, 0x00


//--------------------- .nv.info._Z13sum_reductionPii --------------------------
	.section	.nv.info._Z13sum_reductionPii,"",@"SHT_CUDA_INFO"
	.sectionflags	@""
	.align	4


	//----- nvinfo : EIATTR_CUDA_API_VERSION
	.align		4
        /*0000*/ 	.byte	0x04, 0x37
        /*0002*/ 	.short	(.L_9 - .L_8)
.L_8:
        /*0004*/ 	.word	0x00000082


	//----- nvinfo : EIATTR_KPARAM_INFO
	.align		4
.L_9:
        /*0008*/ 	.byte	0x04, 0x17
        /*000a*/ 	.short	(.L_11 - .L_10)
.L_10:
        /*000c*/ 	.word	0x00000000
        /*0010*/ 	.short	0x0001
        /*0012*/ 	.short	0x0008
        /*0014*/ 	.byte	0x00, 0xf0, 0x11, 0x00


	//----- nvinfo : EIATTR_KPARAM_INFO
	.align		4
.L_11:
        /*0018*/ 	.byte	0x04, 0x17
        /*001a*/ 	.short	(.L_13 - .L_12)
.L_12:
        /*001c*/ 	.word	0x00000000
        /*0020*/ 	.short	0x0000
        /*0022*/ 	.short	0x0000
        /*0024*/ 	.byte	0x00, 0xf5, 0x21, 0x00


	//----- nvinfo : EIATTR_SPARSE_MMA_MASK
	.align		4
.L_13:
        /*0028*/ 	.byte	0x03, 0x50
        /*002a*/ 	.short	0x0000


	//----- nvinfo : EIATTR_MAXREG_COUNT
	.align		4
        /*002c*/ 	.byte	0x03, 0x1b
        /*002e*/ 	.short	0x00ff


	//----- nvinfo : EIATTR_MERCURY_ISA_VERSION
	.align		4
        /*0030*/ 	.byte	0x03, 0x5f
        /*0032*/ 	.short	0x0101


	//----- nvinfo : EIATTR_VRC_CTA_INIT_COUNT
	.align		4
        /*0034*/ 	.byte	0x02, 0x4a
	.zero		1
	.zero		1


	//----- nvinfo : EIATTR_EXIT_INSTR_OFFSETS
	.align		4
        /*0038*/ 	.byte	0x04, 0x1c
        /*003a*/ 	.short	(.L_15 - .L_14)


	//   ....[0]....
.L_14:
        /*003c*/ 	.word	0x000000d0


	//   ....[1]....
        /*0040*/ 	.word	0x000002f0


	//   ....[2]....
        /*0044*/ 	.word	0x00000420


	//----- nvinfo : EIATTR_CRS_STACK_SIZE
	.align		4
.L_15:
        /*0048*/ 	.byte	0x04, 0x1e
        /*004a*/ 	.short	(.L_17 - .L_16)
.L_16:
        /*004c*/ 	.word	0x00000000


	//----- nvinfo : EIATTR_CBANK_PARAM_SIZE
	.align		4
.L_17:
        /*0050*/ 	.byte	0x03, 0x19
        /*0052*/ 	.short	0x000c


	//----- nvinfo : EIATTR_PARAM_CBANK
	.align		4
        /*0054*/ 	.byte	0x04, 0x0a
        /*0056*/ 	.short	(.L_19 - .L_18)
	.align		4
.L_18:
        /*0058*/ 	.word	index@(.nv.constant0._Z13sum_reductionPii)
        /*005c*/ 	.short	0x0380
        /*005e*/ 	.short	0x000c


	//----- nvinfo : EIATTR_SW_WAR
	.align		4
.L_19:
        /*0060*/ 	.byte	0x04, 0x36
        /*0062*/ 	.short	(.L_21 - .L_20)
.L_20:
        /*0064*/ 	.word	0x00000008
.L_21:


//--------------------- .nv.callgraph             --------------------------
	.section	.nv.callgraph,"",@"SHT_CUDA_CALLGRAPH"
	.align	4
	.sectionentsize	8
	.align		4
        /*0000*/ 	.word	0x00000000
	.align		4
        /*0004*/ 	.word	0xffffffff
	.align		4
        /*0008*/ 	.word	0x00000000
	.align		4
        /*000c*/ 	.word	0xfffffffe
	.align		4
        /*0010*/ 	.word	0x00000000
	.align		4
        /*0014*/ 	.word	0xfffffffd
	.align		4
        /*0018*/ 	.word	0x00000000
	.align		4
        /*001c*/ 	.word	0xfffffffc


//--------------------- .text._Z13sum_reductionPii --------------------------
	.section	.text._Z13sum_reductionPii,"ax",@progbits
	.align	128
        .global         _Z13sum_reductionPii
        .type           _Z13sum_reductionPii,@function
        .size           _Z13sum_reductionPii,(.L_x_2 - _Z13sum_reductionPii)
        .other          _Z13sum_reductionPii,@"STO_CUDA_ENTRY STV_DEFAULT"
_Z13sum_reductionPii:
.text._Z13sum_reductionPii:
[----:B------:R-:W-:Y:S01]  /*0000*/  LDC R1, c[0x0][0x37c] ;  /* 0x0000df00ff017b82 */ /* 0x000fe20000000800 */
[----:B------:R-:W0:Y:S01]  /*0010*/  S2R R8, SR_TID.X ;  /* 0x0000000000087919 */ /* 0x000e220000002100 */
[----:B------:R-:W0:Y:S01]  /*0020*/  LDCU UR4, c[0x0][0x360] ;  /* 0x00006c00ff0477ac */ /* 0x000e220008000800 */
[----:B------:R-:W-:Y:S01]  /*0030*/  IMAD.MOV.U32 R10, RZ, RZ, RZ ;  /* 0x000000ffff0a7224 */ /* 0x000fe200078e00ff */
[----:B------:R-:W-:Y:S01]  /*0040*/  MOV R0, 0x90 ;  /* 0x0000009000007802 */ /* 0x000fe20000000f00 */
[----:B------:R-:W0:Y:S01]  /*0050*/  S2R R3, SR_CTAID.X ;  /* 0x0000000000037919 */ /* 0x000e220000002500 */
[----:B------:R-:W-:Y:S02]  /*0060*/  IMAD.MOV.U32 R9, RZ, RZ, 0x40260000 ;  /* 0x40260000ff097424 */ /* 0x000fe400078e00ff */
[----:B0-----:R-:W-:-:S07]  /*0070*/  IMAD R8, R3, UR4, R8 ;  /* 0x0000000403087c24 */ /* 0x001fce000f8e0208 */
[----:B------:R-:W-:Y:S05]  /*0080*/  CALL.REL.NOINC `($_Z13sum_reductionPii$__internal_accurate_pow) ;  /* 0x0000000000e87944 */ /* 0x000fea0003c00000 */
[----:B------:R-:W-:Y:S02]  /*0090*/  IMAD.MOV.U32 R3, RZ, RZ, R5 ;  /* 0x000000ffff037224 */ /* 0x000fe400078e0005 */
[----:B------:R-:W-:-:S04]  /*00a0*/  IMAD.MOV.U32 R2, RZ, RZ, R4 ;  /* 0x000000ffff027224 */ /* 0x000fc800078e0004 */
[----:B------:R-:W0:Y:S02]  /*00b0*/  F2I.F64.TRUNC R3, R2 ;  /* 0x0000000200037311 */ /* 0x000e24000030d100 */
[----:B0-----:R-:W-:-:S13]  /*00c0*/  ISETP.GE.AND P0, PT, R8, R3, PT ;  /* 0x000000030800720c */ /* 0x001fda0003f06270 */
[----:B------:R-:W-:Y:S05]  /*00d0*/  @P0 EXIT ;  /* 0x000000000000094d */ /* 0x000fea0003800000 */
[----:B------:R-:W0:Y:S01]  /*00e0*/  LDCU UR4, c[0x0][0x388] ;  /* 0x00007100ff0477ac */ /* 0x000e220008000800 */
[----:B------:R-:W-:Y:S01]  /*00f0*/  MOV R0, 0x130 ;  /* 0x0000013000007802 */ /* 0x000fe20000000f00 */
[----:B0-----:R-:W0:Y:S02]  /*0100*/  I2F.F64 R10, UR4 ;  /* 0x00000004000a7d12 */ /* 0x001e240008201c00 */
[----:B0-----:R-:W-:-:S07]  /*0110*/  MOV R9, R11 ;  /* 0x0000000b00097202 */ /* 0x001fce0000000f00 */
[----:B------:R-:W-:Y:S05]  /*0120*/  CALL.REL.NOINC `($_Z13sum_reductionPii$__internal_accurate_pow) ;  /* 0x0000000000c07944 */ /* 0x000fea0003c00000 */
[----:B------:R-:W0:Y:S01]  /*0130*/  LDCU UR4, c[0x0][0x388] ;  /* 0x00007100ff0477ac */ /* 0x000e220008000800 */
[----:B------:R-:W-:Y:S02]  /*0140*/  ISETP.GE.AND P2, PT, R8, RZ, PT ;  /* 0x000000ff0800720c */ /* 0x000fe40003f46270 */
[----:B0-----:R-:W-:-:S04]  /*0150*/  ISETP.NE.AND P0, PT, RZ, UR4, PT ;  /* 0x00000004ff007c0c */ /* 0x001fc8000bf05270 */
[----:B------:R-:W-:Y:S02]  /*0160*/  FSEL R3, R5, 1.875, P0 ;  /* 0x3ff0000005037808 */ /* 0x000fe40000000000 */
[----:B------:R-:W-:-:S04]  /*0170*/  FSEL R2, R4, RZ, P0 ;  /* 0x000000ff04027208 */ /* 0x000fc80000000000 */
[----:B------:R0:W1:Y:S02]  /*0180*/  F2I.F64.TRUNC R3, R2 ;  /* 0x0000000200037311 */ /* 0x000064000030d100 */
[----:B0-----:R-:W-:Y:S02]  /*0190*/  IABS R2, R8 ;  /* 0x0000000800027213 */ /* 0x001fe40000000000 */
[-C--:B-1----:R-:W-:Y:S02]  /*01a0*/  IABS R6, R3.reuse ;  /* 0x0000000300067213 */ /* 0x082fe40000000000 */
[----:B------:R-:W-:Y:S02]  /*01b0*/  IABS R9, R3 ;  /* 0x0000000300097213 */ /* 0x000fe40000000000 */
[----:B------:R-:W0:Y:S08]  /*01c0*/  I2F.RP R0, R6 ;  /* 0x0000000600007306 */ /* 0x000e300000209400 */
[----:B0-----:R-:W0:Y:S02]  /*01d0*/  MUFU.RCP R0, R0 ;  /* 0x0000000000007308 */ /* 0x001e240000001000 */
[----:B0-----:R-:W-:Y:S01]  /*01e0*/  VIADD R4, R0, 0xffffffe ;  /* 0x0ffffffe00047836 */ /* 0x001fe20000000000 */
[----:B------:R-:W-:-:S05]  /*01f0*/  IADD3 R0, PT, PT, RZ, -R9, RZ ;  /* 0x80000009ff007210 */ /* 0x000fca0007ffe0ff */
[----:B------:R0:W1:Y:S02]  /*0200*/  F2I.FTZ.U32.TRUNC.NTZ R5, R4 ;  /* 0x0000000400057305 */ /* 0x000064000021f000 */
[----:B0-----:R-:W-:Y:S02]  /*0210*/  IMAD.MOV.U32 R4, RZ, RZ, RZ ;  /* 0x000000ffff047224 */ /* 0x001fe400078e00ff */
[----:B-1----:R-:W-:-:S04]  /*0220*/  IMAD.MOV R7, RZ, RZ, -R5 ;  /* 0x000000ffff077224 */ /* 0x002fc800078e0a05 */
[----:B------:R-:W-:-:S04]  /*0230*/  IMAD R7, R7, R6, RZ ;  /* 0x0000000607077224 */ /* 0x000fc800078e02ff */
[----:B------:R-:W-:-:S06]  /*0240*/  IMAD.HI.U32 R5, R5, R7, R4 ;  /* 0x0000000705057227 */ /* 0x000fcc00078e0004 */
[----:B------:R-:W-:-:S04]  /*0250*/  IMAD.HI.U32 R5, R5, R2, RZ ;  /* 0x0000000205057227 */ /* 0x000fc800078e00ff */
[----:B------:R-:W-:-:S05]  /*0260*/  IMAD R5, R5, R0, R2 ;  /* 0x0000000005057224 */ /* 0x000fca00078e0202 */
[----:B------:R-:W-:-:S13]  /*0270*/  ISETP.GT.U32.AND P0, PT, R6, R5, PT ;  /* 0x000000050600720c */ /* 0x000fda0003f04070 */
[----:B------:R-:W-:Y:S01]  /*0280*/  @!P0 IMAD.IADD R5, R5, 0x1, -R6 ;  /* 0x0000000105058824 */ /* 0x000fe200078e0a06 */
[----:B------:R-:W-:-:S04]  /*0290*/  ISETP.NE.AND P0, PT, R3, RZ, PT ;  /* 0x000000ff0300720c */ /* 0x000fc80003f05270 */
[----:B------:R-:W-:-:S13]  /*02a0*/  ISETP.GT.U32.AND P1, PT, R6, R5, PT ;  /* 0x000000050600720c */ /* 0x000fda0003f24070 */
[----:B------:R-:W-:-:S04]  /*02b0*/  @!P1 IMAD.IADD R5, R5, 0x1, -R6 ;  /* 0x0000000105059824 */ /* 0x000fc800078e0a06 */
[----:B------:R-:W-:Y:S01]  /*02c0*/  @!P2 IMAD.MOV R5, RZ, RZ, -R5 ;  /* 0x000000ffff05a224 */ /* 0x000fe200078e0a05 */
[----:B------:R-:W-:-:S04]  /*02d0*/  @!P0 LOP3.LUT R5, RZ, R3, RZ, 0x33, !PT ;  /* 0x00000003ff058212 */ /* 0x000fc800078e33ff */
[----:B------:R-:W-:-:S13]  /*02e0*/  ISETP.NE.AND P0, PT, R5, RZ, PT ;  /* 0x000000ff0500720c */ /* 0x000fda0003f05270 */
[----:B------:R-:W-:Y:S05]  /*02f0*/  @P0 EXIT ;  /* 0x000000000000094d */ /* 0x000fea0003800000 */
[----:B------:R-:W-:Y:S01]  /*0300*/  UIADD3 UR4, UPT, UPT, UR4, -0x1, URZ ;  /* 0xffffffff04047890 */ /* 0x000fe2000fffe0ff */
[----:B------:R-:W-:Y:S01]  /*0310*/  MOV R0, 0x360 ;  /* 0x0000036000007802 */ /* 0x000fe20000000f00 */
[----:B------:R-:W0:Y:S07]  /*0320*/  LDCU.64 UR6, c[0x0][0x358] ;  /* 0x00006b00ff0677ac */ /* 0x000e2e0008000a00 */
[----:B------:R-:W1:Y:S02]  /*0330*/  I2F.F64 R10, UR4 ;  /* 0x00000004000a7d12 */ /* 0x000e640008201c00 */
[----:B01----:R-:W-:-:S07]  /*0340*/  MOV R9, R11 ;  /* 0x0000000b00097202 */ /* 0x003fce0000000f00 */
[----:B------:R-:W-:Y:S05]  /*0350*/  CALL.REL.NOINC `($_Z13sum_reductionPii$__internal_accurate_pow) ;  /* 0x0000000000347944 */ /* 0x000fea0003c00000 */
[----:B------:R-:W-:Y:S01]  /*0360*/  ISETP.NE.AND P0, PT, RZ, UR4, PT ;  /* 0x00000004ff007c0c */ /* 0x000fe2000bf05270 */
[----:B------:R-:W0:Y:S03]  /*0370*/  LDC.64 R2, c[0x0][0x380] ;  /* 0x0000e000ff027b82 */ /* 0x000e260000000a00 */
[----:B------:R-:W-:Y:S02]  /*0380*/  FSEL R5, R5, 1.875, P0 ;  /* 0x3ff0000005057808 */ /* 0x000fe40000000000 */
[----:B------:R-:W-:-:S04]  /*0390*/  FSEL R4, R4, RZ, P0 ;  /* 0x000000ff04047208 */ /* 0x000fc80000000000 */
[----:B------:R-:W1:Y:S02]  /*03a0*/  F2I.F64.TRUNC R5, R4 ;  /* 0x0000000400057311 */ /* 0x000e64000030d100 */
[C---:B-1----:R-:W-:Y:S02]  /*03b0*/  IMAD.IADD R7, R8.reuse, 0x1, R5 ;  /* 0x0000000108077824 */ /* 0x042fe400078e0205 */
[----:B0-----:R-:W-:-:S04]  /*03c0*/  IMAD.WIDE R8, R8, 0x4, R2 ;  /* 0x0000000408087825 */ /* 0x001fc800078e0202 */
[----:B------:R-:W-:Y:S02]  /*03d0*/  IMAD.WIDE R2, R7, 0x4, R2 ;  /* 0x0000000407027825 */ /* 0x000fe400078e0202 */
[----:B------:R-:W2:Y:S04]  /*03e0*/  LDG.E R7, desc[UR6][R8.64] ;  /* 0x0000000608077981 */ /* 0x000ea8000c1e1900 */
[----:B------:R-:W2:Y:S02]  /*03f0*/  LDG.E R2, desc[UR6][R2.64] ;  /* 0x0000000602027981 */ /* 0x000ea4000c1e1900 */
[----:B--2---:R-:W-:-:S05]  /*0400*/  IMAD.IADD R7, R2, 0x1, R7 ;  /* 0x0000000102077824 */ /* 0x004fca00078e0207 */
[----:B------:R-:W-:Y:S01]  /*0410*/  STG.E desc[UR6][R8.64], R7 ;  /* 0x0000000708007986 */ /* 0x000fe2000c101906 */
[----:B------:R-:W-:Y:S05]  /*0420*/  EXIT ;  /* 0x000000000000794d */ /* 0x000fea0003800000 */
        .type           $_Z13sum_reductionPii$__internal_accurate_pow,@function
        .size           $_Z13sum_reductionPii$__internal_accurate_pow,(.L_x_2 - $_Z13sum_reductionPii$__internal_accurate_pow)
$_Z13sum_reductionPii$__internal_accurate_pow:
[----:B------:R-:W0:Y:S01]  /*0430*/  MUFU.RCP64H R13, 2 ;  /* 0x40000000000d7908 */ /* 0x000e220000001800 */
[----:B------:R-:W-:Y:S02]  /*0440*/  HFMA2 R3, -RZ, RZ, 2, 0 ;  /* 0x40000000ff037431 */ /* 0x000fe400000001ff */
[----:B------:R-:W-:Y:S01]  /*0450*/  IMAD.MOV.U32 R2, RZ, RZ, 0x0 ;  /* 0x00000000ff027424 */ /* 0x000fe200078e00ff */
[----:B------:R-:W-:Y:S01]  /*0460*/  UMOV UR8, 0x7d2cafe2 ;  /* 0x7d2cafe200087882 */ /* 0x000fe20000000000 */
[----:B------:R-:W-:Y:S01]  /*0470*/  IMAD.MOV.U32 R12, RZ, RZ, RZ ;  /* 0x000000ffff0c7224 */ /* 0x000fe200078e00ff */
[----:B------:R-:W-:Y:S01]  /*0480*/  UMOV UR9, 0x3eb0f5ff ;  /* 0x3eb0f5ff00097882 */ /* 0x000fe20000000000 */
[----:B------:R-:W-:Y:S02]  /*0490*/  IMAD.MOV.U32 R4, RZ, RZ, 0x41ad3b5a ;  /* 0x41ad3b5aff047424 */ /* 0x000fe400078e00ff */
[----:B------:R-:W-:Y:S02]  /*04a0*/  IMAD.MOV.U32 R5, RZ, RZ, 0x3ed0f5d2 ;  /* 0x3ed0f5d2ff057424 */ /* 0x000fe400078e00ff */
[----:B0-----:R-:W-:-:S08]  /*04b0*/  DFMA R2, R12, -R2, 1 ;  /* 0x3ff000000c02742b */ /* 0x001fd00000000802 */
[----:B------:R-:W-:-:S08]  /*04c0*/  DFMA R2, R2, R2, R2 ;  /* 0x000000020202722b */ /* 0x000fd00000000002 */
[----:B------:R-:W-:-:S08]  /*04d0*/  DFMA R12, R12, R2, R12 ;  /* 0x000000020c0c722b */ /* 0x000fd0000000000c */
[----:B------:R-:W-:-:S08]  /*04e0*/  DMUL R2, RZ, R12 ;  /* 0x0000000cff027228 */ /* 0x000fd00000000000 */
[----:B------:R-:W-:-:S08]  /*04f0*/  DFMA R2, RZ, R12, R2 ;  /* 0x0000000cff02722b */ /* 0x000fd00000000002 */
[----:B------:R-:W-:Y:S02]  /*0500*/  DMUL R6, R2, R2 ;  /* 0x0000000202067228 */ /* 0x000fe40000000000 */
[----:B------:R-:W-:-:S06]  /*0510*/  DADD R16, RZ, -R2 ;  /* 0x00000000ff107229 */ /* 0x000fcc0000000802 */
[----:B------:R-:W-:Y:S01]  /*0520*/  DFMA R4, R6, UR8, R4 ;  /* 0x0000000806047c2b */ /* 0x000fe20008000004 */
[----:B------:R-:W-:Y:S01]  /*0530*/  UMOV UR8, 0x75488a3f ;  /* 0x75488a3f00087882 */ /* 0x000fe20000000000 */
[----:B------:R-:W-:Y:S01]  /*0540*/  UMOV UR9, 0x3ef3b20a ;  /* 0x3ef3b20a00097882 */ /* 0x000fe20000000000 */
[----:B------:R-:W-:Y:S02]  /*0550*/  DADD R18, R16, R16 ;  /* 0x0000000010127229 */ /* 0x000fe40000000010 */
[----:B------:R-:W-:-:S03]  /*0560*/  DMUL R16, R2, R2 ;  /* 0x0000000202107228 */ /* 0x000fc60000000000 */
[----:B------:R-:W-:Y:S01]  /*0570*/  DFMA R4, R6, R4, UR8 ;  /* 0x0000000806047e2b */ /* 0x000fe20008000004 */
[----:B------:R-:W-:Y:S01]  /*0580*/  UMOV UR8, 0xe4faecd5 ;  /* 0xe4faecd500087882 */ /* 0x000fe20000000000 */
[----:B------:R-:W-:Y:S01]  /*0590*/  UMOV UR9, 0x3f1745cd ;  /* 0x3f1745cd00097882 */ /* 0x000fe20000000000 */
[-C--:B------:R-:W-:Y:S02]  /*05a0*/  DFMA R18, RZ, -R2.reuse, R18 ;  /* 0x80000002ff12722b */ /* 0x080fe40000000012 */
[----:B------:R-:W-:-:S03]  /*05b0*/  DFMA R22, R2, R2, -R16 ;  /* 0x000000020216722b */ /* 0x000fc60000000810 */
[----:B------:R-:W-:Y:S01]  /*05c0*/  DFMA R4, R6, R4, UR8 ;  /* 0x0000000806047e2b */ /* 0x000fe20008000004 */
[----:B------:R-:W-:Y:S01]  /*05d0*/  UMOV UR8, 0x258a578b ;  /* 0x258a578b00087882 */ /* 0x000fe20000000000 */
[----:B------:R-:W-:Y:S01]  /*05e0*/  UMOV UR9, 0x3f3c71c7 ;  /* 0x3f3c71c700097882 */ /* 0x000fe20000000000 */
[----:B------:R-:W-:-:S05]  /*05f0*/  DMUL R12, R12, R18 ;  /* 0x000000120c0c7228 */ /* 0x000fca0000000000 */
[----:B------:R-:W-:Y:S01]  /*0600*/  DFMA R4, R6, R4, UR8 ;  /* 0x0000000806047e2b */ /* 0x000fe20008000004 */
[----:B------:R-:W-:Y:S01]  /*0610*/  UMOV UR8, 0x9242b910 ;  /* 0x9242b91000087882 */ /* 0x000fe20000000000 */
[----:B------:R-:W-:-:S03]  /*0620*/  UMOV UR9, 0x3f624924 ;  /* 0x3f62492400097882 */ /* 0x000fc60000000000 */
[----:B------:R-:W-:Y:S01]  /*0630*/  IADD3 R25, PT, PT, R13, 0x100000, RZ ;  /* 0x001000000d197810 */ /* 0x000fe20007ffe0ff */
[----:B------:R-:W-:Y:S02]  /*0640*/  IMAD.MOV.U32 R24, RZ, RZ, R12 ;  /* 0x000000ffff187224 */ /* 0x000fe400078e000c */
[----:B------:R-:W-:Y:S01]  /*0650*/  DFMA R4, R6, R4, UR8 ;  /* 0x0000000806047e2b */ /* 0x000fe20008000004 */
[----:B------:R-:W-:Y:S01]  /*0660*/  UMOV UR8, 0x99999dfb ;  /* 0x99999dfb00087882 */ /* 0x000fe20000000000 */
[----:B------:R-:W-:Y:S02]  /*0670*/  UMOV UR9, 0x3f899999 ;  /* 0x3f89999900097882 */ /* 0x000fe40000000000 */
[----:B------:R-:W-:-:S04]  /*0680*/  DFMA R22, R2, R24, R22 ;  /* 0x000000180216722b */ /* 0x000fc80000000016 */
[----:B------:R-:W-:Y:S01]  /*0690*/  DFMA R14, R6, R4, UR8 ;  /* 0x00000008060e7e2b */ /* 0x000fe20008000004 */
[----:B------:R-:W-:Y:S01]  /*06a0*/  UMOV UR8, 0x55555555 ;  /* 0x5555555500087882 */ /* 0x000fe20000000000 */
[----:B------:R-:W-:-:S06]  /*06b0*/  UMOV UR9, 0x3fb55555 ;  /* 0x3fb5555500097882 */ /* 0x000fcc0000000000 */
[----:B------:R-:W-:-:S08]  /*06c0*/  DFMA R4, R6, R14, UR8 ;  /* 0x0000000806047e2b */ /* 0x000fd0000800000e */
[----:B------:R-:W-:Y:S01]  /*06d0*/  DADD R20, -R4, UR8 ;  /* 0x0000000804147e29 */ /* 0x000fe20008000100 */
[----:B------:R-:W-:Y:S01]  /*06e0*/  UMOV UR8, 0xb9e7b0 ;  /* 0x00b9e7b000087882 */ /* 0x000fe20000000000 */
[----:B------:R-:W-:-:S06]  /*06f0*/  UMOV UR9, 0x3c46a4cb ;  /* 0x3c46a4cb00097882 */ /* 0x000fcc0000000000 */
[----:B------:R-:W-:Y:S02]  /*0700*/  DFMA R14, R6, R14, R20 ;  /* 0x0000000e060e722b */ /* 0x000fe40000000014 */
[----:B------:R-:W-:-:S06]  /*0710*/  DMUL R6, R2, R16 ;  /* 0x0000001002067228 */ /* 0x000fcc0000000000 */
[----:B------:R-:W-:Y:S01]  /*0720*/  DADD R14, R14, -UR8 ;  /* 0x800000080e0e7e29 */ /* 0x000fe20008000000 */
[----:B------:R-:W-:Y:S01]  /*0730*/  UMOV UR8, 0x0 ;  /* 0x0000000000087882 */ /* 0x000fe20000000000 */
[----:B------:R-:W-:Y:S01]  /*0740*/  DFMA R20, R2, R16, -R6 ;  /* 0x000000100214722b */ /* 0x000fe20000000806 */
[----:B------:R-:W-:-:S05]  /*0750*/  UMOV UR9, 0x3ff00000 ;  /* 0x3ff0000000097882 */ /* 0x000fca0000000000 */
[----:B------:R-:W-:Y:S02]  /*0760*/  DADD R18, R4, R14 ;  /* 0x0000000004127229 */ /* 0x000fe4000000000e */
[----:B------:R-:W-:-:S06]  /*0770*/  DFMA R20, R12, R16, R20 ;  /* 0x000000100c14722b */ /* 0x000fcc0000000014 */
[----:B------:R-:W-:Y:S02]  /*0780*/  DMUL R16, R18, R6 ;  /* 0x0000000612107228 */ /* 0x000fe40000000000 */
[----:B------:R-:W-:Y:S02]  /*0790*/  DFMA R20, R2, R22, R20 ;  /* 0x000000160214722b */ /* 0x000fe40000000014 */
[----:B------:R-:W-:-:S04]  /*07a0*/  DADD R4, R4, -R18 ;  /* 0x0000000004047229 */ /* 0x000fc80000000812 */
[----:B------:R-:W-:-:S04]  /*07b0*/  DFMA R22, R18, R6, -R16 ;  /* 0x000000061216722b */ /* 0x000fc80000000810 */
[----:B------:R-:W-:-:S04]  /*07c0*/  DADD R4, R14, R4 ;  /* 0x000000000e047229 */ /* 0x000fc80000000004 */
[----:B------:R-:W-:-:S08]  /*07d0*/  DFMA R20, R18, R20, R22 ;  /* 0x000000141214722b */ /* 0x000fd00000000016 */
[----:B------:R-:W-:-:S08]  /*07e0*/  DFMA R20, R4, R6, R20 ;  /* 0x000000060414722b */ /* 0x000fd00000000014 */
[----:B------:R-:W-:-:S08]  /*07f0*/  DADD R6, R16, R20 ;  /* 0x0000000010067229 */ /* 0x000fd00000000014 */
[--C-:B------:R-:W-:Y:S02]  /*0800*/  DADD R4, R2, R6.reuse ;  /* 0x0000000002047229 */ /* 0x100fe40000000006 */
[----:B------:R-:W-:-:S06]  /*0810*/  DADD R16, R16, -R6 ;  /* 0x0000000010107229 */ /* 0x000fcc0000000806 */
[----:B------:R-:W-:Y:S02]  /*0820*/  DADD R2, R2, -R4 ;  /* 0x0000000002027229 */ /* 0x000fe40000000804 */
[----:B------:R-:W-:-:S06]  /*0830*/  DADD R16, R20, R16 ;  /* 0x0000000014107229 */ /* 0x000fcc0000000010 */
[----:B------:R-:W-:Y:S01]  /*0840*/  DADD R2, R6, R2 ;  /* 0x0000000006027229 */ /* 0x000fe20000000002 */
[----:B------:R-:W-:Y:S02]  /*0850*/  IMAD.MOV.U32 R6, RZ, RZ, -0x105c611 ;  /* 0xfefa39efff067424 */ /* 0x000fe400078e00ff */
[----:B------:R-:W-:-:S05]  /*0860*/  IMAD.MOV.U32 R7, RZ, RZ, 0x3fe62e42 ;  /* 0x3fe62e42ff077424 */ /* 0x000fca00078e00ff */
[----:B------:R-:W-:-:S08]  /*0870*/  DADD R2, R16, R2 ;  /* 0x0000000010027229 */ /* 0x000fd00000000002 */
[----:B------:R-:W-:Y:S01]  /*0880*/  DADD R12, R12, R2 ;  /* 0x000000000c0c7229 */ /* 0x000fe20000000002 */
[----:B------:R-:W-:Y:S01]  /*0890*/  MOV R2, 0xfefa39ef ;  /* 0xfefa39ef00027802 */ /* 0x000fe20000000f00 */
[----:B------:R-:W-:-:S06]  /*08a0*/  IMAD.MOV.U32 R3, RZ, RZ, 0x3fe62e42 ;  /* 0x3fe62e42ff037424 */ /* 0x000fcc00078e00ff */
[----:B------:R-:W-:-:S08]  /*08b0*/  DADD R14, R4, R12 ;  /* 0x00000000040e7229 */ /* 0x000fd0000000000c */
[--C-:B------:R-:W-:Y:S02]  /*08c0*/  DFMA R6, R6, UR8, R14.reuse ;  /* 0x0000000806067c2b */ /* 0x100fe4000800000e */
[----:B------:R-:W-:-:S06]  /*08d0*/  DADD R4, R4, -R14 ;  /* 0x0000000004047229 */ /* 0x000fcc000000080e */
[----:B------:R-:W-:Y:S02]  /*08e0*/  DFMA R16, -R2, 1, R6 ;  /* 0x3ff000000210782b */ /* 0x000fe40000000106 */
[----:B------:R-:W-:Y:S01]  /*08f0*/  DADD R4, R12, R4 ;  /* 0x000000000c047229 */ /* 0x000fe20000000004 */
[----:B------:R-:W-:Y:S02]  /*0900*/  IMAD.MOV.U32 R12, RZ, RZ, 0x3b39803f ;  /* 0x3b39803fff0c7424 */ /* 0x000fe400078e00ff */
[----:B------:R-:W-:-:S03]  /*0910*/  IMAD.MOV.U32 R13, RZ, RZ, 0x3c7abc9e ;  /* 0x3c7abc9eff0d7424 */ /* 0x000fc600078e00ff */
[----:B------:R-:W-:-:S08]  /*0920*/  DADD R16, -R14, R16 ;  /* 0x000000000e107229 */ /* 0x000fd00000000110 */
[----:B------:R-:W-:-:S08]  /*0930*/  DADD R4, R4, -R16 ;  /* 0x0000000004047229 */ /* 0x000fd00000000810 */
[----:B------:R-:W-:Y:S01]  /*0940*/  DFMA R12, R12, UR8, R4 ;  /* 0x000000080c0c7c2b */ /* 0x000fe20008000004 */
[----:B------:R-:W-:Y:S01]  /*0950*/  UMOV UR8, 0x3b39803f ;  /* 0x3b39803f00087882 */ /* 0x000fe20000000000 */
[C---:B------:R-:W-:Y:S01]  /*0960*/  SHF.L.U32 R5, R9.reuse, 0x1, RZ ;  /* 0x0000000109057819 */ /* 0x040fe200000006ff */
[----:B------:R-:W-:Y:S01]  /*0970*/  UMOV UR9, 0x3c7abc9e ;  /* 0x3c7abc9e00097882 */ /* 0x000fe20000000000 */
[----:B------:R-:W-:Y:S02]  /*0980*/  LOP3.LUT R4, R9, 0xff0fffff, RZ, 0xc0, !PT ;  /* 0xff0fffff09047812 */ /* 0x000fe400078ec0ff */
[----:B------:R-:W-:Y:S02]  /*0990*/  ISETP.GT.U32.AND P0, PT, R5, -0x2000001, PT ;  /* 0xfdffffff0500780c */ /* 0x000fe40003f04070 */
[----:B------:R-:W-:Y:S02]  /*09a0*/  DADD R14, R6, R12 ;  /* 0x00000000060e7229 */ /* 0x000fe4000000000c */
[----:B------:R-:W-:-:S06]  /*09b0*/  SEL R11, R4, R9, P0 ;  /* 0x00000009040b7207 */ /* 0x000fcc0000000000 */
[----:B------:R-:W-:Y:S02]  /*09c0*/  DADD R6, R6, -R14 ;  /* 0x0000000006067229 */ /* 0x000fe4000000080e */
[----:B------:R-:W-:-:S06]  /*09d0*/  DMUL R4, R14, R10 ;  /* 0x0000000a0e047228 */ /* 0x000fcc0000000000 */
[----:B------:R-:W-:Y:S02]  /*09e0*/  DADD R12, R12, R6 ;  /* 0x000000000c0c7229 */ /* 0x000fe40000000006 */
[----:B------:R-:W-:-:S08]  /*09f0*/  DFMA R14, R14, R10, -R4 ;  /* 0x0000000a0e0e722b */ /* 0x000fd00000000804 */
[----:B------:R-:W-:Y:S01]  /*0a00*/  DFMA R12, R12, R10, R14 ;  /* 0x0000000a0c0c722b */ /* 0x000fe2000000000e */
[----:B------:R-:W-:Y:S02]  /*0a10*/  IMAD.MOV.U32 R10, RZ, RZ, 0x652b82fe ;  /* 0x652b82feff0a7424 */ /* 0x000fe400078e00ff */
[----:B------:R-:W-:-:S05]  /*0a20*/  IMAD.MOV.U32 R11, RZ, RZ, 0x3ff71547 ;  /* 0x3ff71547ff0b7424 */ /* 0x000fca00078e00ff */
[----:B------:R-:W-:-:S08]  /*0a30*/  DADD R6, R4, R12 ;  /* 0x0000000004067229 */ /* 0x000fd0000000000c */
[----:B------:R-:W-:Y:S02]  /*0a40*/  DFMA R10, R6, R10, 6.75539944105574400000e+15 ;  /* 0x43380000060a742b */ /* 0x000fe4000000000a */
[----:B------:R-:W-:Y:S01]  /*0a50*/  FSETP.GEU.AND P0, PT, |R7|, 4.1917929649353027344, PT ;  /* 0x4086232b0700780b */ /* 0x000fe20003f0e200 */
[----:B------:R-:W-:-:S05]  /*0a60*/  DADD R4, R4, -R6 ;  /* 0x0000000004047229 */ /* 0x000fca0000000806 */
[----:B------:R-:W-:-:S03]  /*0a70*/  DADD R14, R10, -6.75539944105574400000e+15 ;  /* 0xc33800000a0e7429 */ /* 0x000fc60000000000 */
[----:B------:R-:W-:-:S05]  /*0a80*/  DADD R12, R12, R4 ;  /* 0x000000000c0c7229 */ /* 0x000fca0000000004 */
[----:B------:R-:W-:-:S08]  /*0a90*/  DFMA R2, R14, -R2, R6 ;  /* 0x800000020e02722b */ /* 0x000fd00000000006 */
[----:B------:R-:W-:Y:S01]  /*0aa0*/  DFMA R2, R14, -UR8, R2 ;  /* 0x800000080e027c2b */ /* 0x000fe20008000002 */
[----:B------:R-:W-:Y:S01]  /*0ab0*/  UMOV UR8, 0x69ce2bdf ;  /* 0x69ce2bdf00087882 */ /* 0x000fe20000000000 */
[----:B------:R-:W-:Y:S01]  /*0ac0*/  IMAD.MOV.U32 R14, RZ, RZ, -0x35dec16 ;  /* 0xfca213eaff0e7424 */ /* 0x000fe200078e00ff */
[----:B------:R-:W-:Y:S01]  /*0ad0*/  MOV R15, 0x3e928af3 ;  /* 0x3e928af3000f7802 */ /* 0x000fe20000000f00 */
[----:B------:R-:W-:-:S05]  /*0ae0*/  UMOV UR9, 0x3e5ade15 ;  /* 0x3e5ade1500097882 */ /* 0x000fca0000000000 */
[----:B------:R-:W-:Y:S01]  /*0af0*/  DFMA R14, R2, UR8, R14 ;  /* 0x00000008020e7c2b */ /* 0x000fe2000800000e */
[----:B------:R-:W-:Y:S01]  /*0b00*/  UMOV UR8, 0x62401315 ;  /* 0x6240131500087882 */ /* 0x000fe20000000000 */
[----:B------:R-:W-:-:S06]  /*0b10*/  UMOV UR9, 0x3ec71dee ;  /* 0x3ec71dee00097882 */ /* 0x000fcc0000000000 */
[----:B------:R-:W-:Y:S01]  /*0b20*/  DFMA R14, R2, R14, UR8 ;  /* 0x00000008020e7e2b */ /* 0x000fe2000800000e */
        /* <DEDUP_REMOVED lines=20> */
[----:B------:R-:W-:-:S08]  /*0c70*/  DFMA R14, R2, R14, UR8 ;  /* 0x00000008020e7e2b */ /* 0x000fd0000800000e */
[----:B------:R-:W-:-:S08]  /*0c80*/  DFMA R14, R2, R14, 1 ;  /* 0x3ff00000020e742b */ /* 0x000fd0000000000e */
[----:B------:R-:W-:-:S10]  /*0c90*/  DFMA R14, R2, R14, 1 ;  /* 0x3ff00000020e742b */ /* 0x000fd4000000000e */
[----:B------:R-:W-:Y:S02]  /*0ca0*/  IMAD R3, R10, 0x100000, R15 ;  /* 0x001000000a037824 */ /* 0x000fe400078e020f */
[----:B------:R-:W-:Y:S01]  /*0cb0*/  IMAD.MOV.U32 R2, RZ, RZ, R14 ;  /* 0x000000ffff027224 */ /* 0x000fe200078e000e */
[----:B------:R-:W-:Y:S06]  /*0cc0*/  @!P0 BRA `(.L_x_0) ;  /* 0x0000000000388947 */ /* 0x000fec0003800000 */
[----:B------:R-:W-:Y:S01]  /*0cd0*/  FSETP.GEU.AND P1, PT, |R7|, 4.2275390625, PT ;  /* 0x408748000700780b */ /* 0x000fe20003f2e200 */
[C---:B------:R-:W-:Y:S02]  /*0ce0*/  DADD R2, R6.reuse, +INF ;  /* 0x7ff0000006027429 */ /* 0x040fe40000000000 */
[----:B------:R-:W-:-:S08]  /*0cf0*/  DSETP.GEU.AND P0, PT, R6, RZ, PT ;  /* 0x000000ff0600722a */ /* 0x000fd00003f0e000 */
[----:B------:R-:W-:Y:S02]  /*0d00*/  FSEL R2, R2, RZ, P0 ;  /* 0x000000ff02027208 */ /* 0x000fe40000000000 */
[----:B------:R-:W-:Y:S01]  /*0d10*/  FSEL R3, R3, RZ, P0 ;  /* 0x000000ff03037208 */ /* 0x000fe20000000000 */
[----:B------:R-:W-:Y:S06]  /*0d20*/  @P1 BRA `(.L_x_0) ;  /* 0x0000000000201947 */ /* 0x000fec0003800000 */
[----:B------:R-:W-:-:S04]  /*0d30*/  LEA.HI R2, R10, R10, RZ, 0x1 ;  /* 0x0000000a0a027211 */ /* 0x000fc800078f08ff */
[----:B------:R-:W-:Y:S01]  /*0d40*/  SHF.R.S32.HI R3, RZ, 0x1, R2 ;  /* 0x00000001ff037819 */ /* 0x000fe20000011402 */
[----:B------:R-:W-:-:S04]  /*0d50*/  IMAD.MOV.U32 R2, RZ, RZ, R14 ;  /* 0x000000ffff027224 */ /* 0x000fc800078e000e */
[----:B------:R-:W-:Y:S01]  /*0d60*/  IMAD.IADD R4, R10, 0x1, -R3 ;  /* 0x000000010a047824 */ /* 0x000fe200078e0a03 */
[----:B------:R-:W-:-:S04]  /*0d70*/  LEA R3, R3, R15, 0x14 ;  /* 0x0000000f03037211 */ /* 0x000fc800078ea0ff */
[----:B------:R-:W-:Y:S01]  /*0d80*/  LEA R5, R4, 0x3ff00000, 0x14 ;  /* 0x3ff0000004057811 */ /* 0x000fe200078ea0ff */
[----:B------:R-:W-:-:S06]  /*0d90*/  IMAD.MOV.U32 R4, RZ, RZ, RZ ;  /* 0x000000ffff047224 */ /* 0x000fcc00078e00ff */
[----:B------:R-:W-:-:S11]  /*0da0*/  DMUL R2, R2, R4 ;  /* 0x0000000402027228 */ /* 0x000fd60000000000 */
.L_x_0:
[----:B------:R-:W-:Y:S02]  /*0db0*/  DFMA R4, R12, R2, R2 ;  /* 0x000000020c04722b */ /* 0x000fe40000000002 */
[----:B------:R-:W-:-:S08]  /*0dc0*/  DSETP.NEU.AND P0, PT, |R2|, +INF , PT ;  /* 0x7ff000000200742a */ /* 0x000fd00003f0d200 */
[----:B------:R-:W-:Y:S02]  /*0dd0*/  FSEL R4, R2, R4, !P0 ;  /* 0x0000000402047208 */ /* 0x000fe40004000000 */
[----:B------:R-:W-:Y:S01]  /*0de0*/  FSEL R5, R3, R5, !P0 ;  /* 0x0000000503057208 */ /* 0x000fe20004000000 */
[----:B------:R-:W-:Y:S01]  /*0df0*/  IMAD.MOV.U32 R3, RZ, RZ, 0x0 ;  /* 0x00000000ff037424 */ /* 0x000fe200078e00ff */
[----:B------:R-:W-:-:S04]  /*0e00*/  MOV R2, R0 ;  /* 0x0000000000027202 */ /* 0x000fc80000000f00 */
[----:B------:R-:W-:Y:S05]  /*0e10*/  RET.REL.NODEC R2 `(_Z13sum_reductionPii) ;  /* 0xfffffff002787950 */ /* 0x000fea0003c3ffff */
.L_x_1:
[----:B------:R-:W-:-:S00]  /*0e20*/  BRA `(.L_x_1) ;  /* 0xfffffffc00fc7947 */ /* 0x000fc0000383ffff */
[----:B------:R-:W-:-:S00]  /*0e30*/  NOP ;  /* 0x0000000000007918 */ /* 0x000fc00000000000 */
        /* <DEDUP_REMOVED lines=12> */
.L_x_2:


//--------------------- .nv.shared.reserved.0     --------------------------
	.section	.nv.shared.reserved.0,"aw",@nobits
	.weak		__nv_reservedSMEM_offset_0_alias
	.size		__nv_reservedSMEM_offset_0_alias, 0, 64
	.other		__nv_reservedSMEM_offset_0_alias,@"STO_CUDA_RESERVED_SHARED STV_DEFAULT"
__nv_reservedSMEM_offset_0_alias:
	.zero		0
	.zero		64


//--------------------- .nv.constant0._Z13sum_reductionPii --------------------------
	.section	.nv.constant0._Z13sum_reductionPii,"a",@progbits
	.sectionflags	@""
	.align	4
.nv.constant0._Z13sum_reductionPii:
	.zero		908


//--------------------- SYMBOLS --------------------------

	.type		.nv.reservedSmem.offset0,@object
	.size		.nv.reservedSmem.offset0,0x4
